//
// Generated by NVIDIA NVVM Compiler
//
// Compiler Build ID: CL-36424714
// Cuda compilation tools, release 13.0, V13.0.88
// Based on NVVM 20.0.0
//

.version 9.0
.target sm_100
.address_size 64

	// .globl	_Z9vermelhosPdi
.const .align 8 .f64 omega = 0d3FF8000000000000;
.const .align 8 .f64 d_h1;
.const .align 8 .f64 d_h2;
.const .align 8 .f64 d_denominador1;
.const .align 8 .f64 d_denominador2;
.const .align 4 .u32 d_dimensaoX;
.const .align 4 .u32 d_dimensaoY;
.const .align 8 .f64 d_parcial1;
.const .align 8 .f64 d_parcial2;

.visible .entry _Z9vermelhosPdi(
	.param .u64 .ptr .align 1 _Z9vermelhosPdi_param_0,
	.param .u32 _Z9vermelhosPdi_param_1
)
{
	.reg .pred 	%p<16>;
	.reg .b32 	%r<32>;
	.reg .b64 	%rd<15>;
	.reg .b64 	%fd<91>;

	ld.param.u64 	%rd2, [_Z9vermelhosPdi_param_0];
	ld.param.u32 	%r5, [_Z9vermelhosPdi_param_1];
	cvta.to.global.u64 	%rd1, %rd2;
	mov.u32 	%r6, %ctaid.x;
	mov.u32 	%r7, %ntid.x;
	mov.u32 	%r8, %tid.x;
	mad.lo.s32 	%r1, %r6, %r7, %r8;
	mov.u32 	%r9, %ctaid.y;
	mov.u32 	%r10, %ntid.y;
	mov.u32 	%r11, %tid.y;
	mad.lo.s32 	%r2, %r9, %r10, %r11;
	setp.ne.s32 	%p1, %r5, 1;
	@%p1 bra 	$L__BB0_5;
	setp.eq.s32 	%p9, %r1, 0;
	ld.const.u32 	%r22, [d_dimensaoX];
	add.s32 	%r24, %r22, -1;
	setp.ge.s32 	%p10, %r1, %r24;
	setp.eq.s32 	%p11, %r2, 0;
	or.pred  	%p12, %p9, %p11;
	or.pred  	%p13, %p12, %p10;
	@%p13 bra 	$L__BB0_9;
	cvt.rn.f64.u32 	%fd1, %r2;
	ld.const.u32 	%r3, [d_dimensaoY];
	add.s32 	%r25, %r3, -1;
	cvt.rn.f64.s32 	%fd47, %r25;
	mul.f64 	%fd48, %fd47, 0d3FD0000000000000;
	setp.leu.f64 	%p14, %fd48, %fd1;
	@%p14 bra 	$L__BB0_9;
	add.s32 	%r26, %r1, %r2;
	and.b32  	%r27, %r26, 1;
	setp.eq.b32 	%p15, %r27, 1;
	@%p15 bra 	$L__BB0_9;
	ld.const.f64 	%fd49, [omega];
	mov.f64 	%fd50, 0d3FF0000000000000;
	sub.f64 	%fd51, %fd50, %fd49;
	mul.lo.s32 	%r28, %r3, %r1;
	add.s32 	%r29, %r28, %r2;
	mul.wide.s32 	%rd9, %r29, 8;
	add.s64 	%rd10, %rd1, %rd9;
	ld.global.f64 	%fd52, [%rd10];
	mul.f64 	%fd53, %fd51, %fd52;
	st.global.f64 	[%rd10], %fd53;
	ld.const.f64 	%fd54, [d_parcial1];
	ld.const.f64 	%fd55, [d_h1];
	cvt.rn.f64.s32 	%fd56, %r1;
	mul.f64 	%fd57, %fd55, %fd56;
	ld.const.f64 	%fd58, [d_h2];
	mul.f64 	%fd59, %fd58, %fd1;
	mul.f64 	%fd60, %fd57, 0d407F400000000000;
	sub.f64 	%fd61, %fd50, %fd57;
	mul.f64 	%fd62, %fd60, %fd61;
	mov.f64 	%fd63, 0d3FE0000000000000;
	sub.f64 	%fd64, %fd63, %fd59;
	mul.f64 	%fd65, %fd62, %fd64;
	mul.f64 	%fd66, %fd55, %fd65;
	ld.const.f64 	%fd67, [d_denominador1];
	div.rn.f64 	%fd68, %fd66, %fd67;
	add.f64 	%fd69, %fd54, %fd68;
	sub.s32 	%r30, %r28, %r3;
	add.s32 	%r31, %r30, %r2;
	mul.wide.s32 	%rd11, %r31, 8;
	add.s64 	%rd12, %rd1, %rd11;
	ld.global.f64 	%fd70, [%rd12];
	fma.rn.f64 	%fd71, %fd70, %fd69, 0d0000000000000000;
	sub.f64 	%fd72, %fd54, %fd68;
	mul.wide.s32 	%rd13, %r3, 8;
	add.s64 	%rd14, %rd10, %rd13;
	ld.global.f64 	%fd73, [%rd14];
	fma.rn.f64 	%fd74, %fd73, %fd72, %fd71;
	ld.const.f64 	%fd75, [d_parcial2];
	mul.f64 	%fd76, %fd59, 0d407F400000000000;
	sub.f64 	%fd77, %fd50, %fd59;
	mul.f64 	%fd78, %fd76, %fd77;
	add.f64 	%fd79, %fd57, 0dBFE0000000000000;
	mul.f64 	%fd80, %fd78, %fd79;
	mul.f64 	%fd81, %fd58, %fd80;
	ld.const.f64 	%fd82, [d_denominador2];
	div.rn.f64 	%fd83, %fd81, %fd82;
	add.f64 	%fd84, %fd75, %fd83;
	ld.global.f64 	%fd85, [%rd10+-8];
	fma.rn.f64 	%fd86, %fd85, %fd84, %fd74;
	sub.f64 	%fd87, %fd75, %fd83;
	ld.global.f64 	%fd88, [%rd10+8];
	fma.rn.f64 	%fd89, %fd88, %fd87, %fd86;
	fma.rn.f64 	%fd90, %fd49, %fd89, %fd53;
	st.global.f64 	[%rd10], %fd90;
	bra.uni 	$L__BB0_9;
$L__BB0_5:
	setp.eq.s32 	%p2, %r1, 0;
	ld.const.u32 	%r12, [d_dimensaoX];
	add.s32 	%r14, %r12, -1;
	setp.ge.s32 	%p3, %r1, %r14;
	or.pred  	%p4, %p2, %p3;
	@%p4 bra 	$L__BB0_9;
	cvt.rn.f64.u32 	%fd2, %r2;
	ld.const.u32 	%r4, [d_dimensaoY];
	add.s32 	%r15, %r4, -1;
	cvt.rn.f64.s32 	%fd3, %r15;
	mul.f64 	%fd4, %fd3, 0d3FD0000000000000;
	setp.gtu.f64 	%p5, %fd4, %fd2;
	setp.ge.s32 	%p6, %r2, %r15;
	or.pred  	%p7, %p5, %p6;
	@%p7 bra 	$L__BB0_9;
	add.s32 	%r16, %r1, %r2;
	and.b32  	%r17, %r16, 1;
	setp.eq.b32 	%p8, %r17, 1;
	@%p8 bra 	$L__BB0_9;
	ld.const.f64 	%fd5, [omega];
	mov.f64 	%fd6, 0d3FF0000000000000;
	sub.f64 	%fd7, %fd6, %fd5;
	mul.lo.s32 	%r18, %r4, %r1;
	add.s32 	%r19, %r18, %r2;
	mul.wide.s32 	%rd3, %r19, 8;
	add.s64 	%rd4, %rd1, %rd3;
	ld.global.f64 	%fd8, [%rd4];
	mul.f64 	%fd9, %fd7, %fd8;
	st.global.f64 	[%rd4], %fd9;
	ld.const.f64 	%fd10, [d_parcial1];
	ld.const.f64 	%fd11, [d_h1];
	cvt.rn.f64.s32 	%fd12, %r1;
	mul.f64 	%fd13, %fd11, %fd12;
	ld.const.f64 	%fd14, [d_h2];
	mul.f64 	%fd15, %fd14, %fd2;
	mul.f64 	%fd16, %fd13, 0d407F400000000000;
	sub.f64 	%fd17, %fd6, %fd13;
	mul.f64 	%fd18, %fd16, %fd17;
	mov.f64 	%fd19, 0d3FE0000000000000;
	sub.f64 	%fd20, %fd19, %fd15;
	mul.f64 	%fd21, %fd18, %fd20;
	mul.f64 	%fd22, %fd11, %fd21;
	ld.const.f64 	%fd23, [d_denominador1];
	div.rn.f64 	%fd24, %fd22, %fd23;
	add.f64 	%fd25, %fd10, %fd24;
	sub.s32 	%r20, %r18, %r4;
	add.s32 	%r21, %r20, %r2;
	mul.wide.s32 	%rd5, %r21, 8;
	add.s64 	%rd6, %rd1, %rd5;
	ld.global.f64 	%fd26, [%rd6];
	fma.rn.f64 	%fd27, %fd26, %fd25, 0d0000000000000000;
	sub.f64 	%fd28, %fd10, %fd24;
	mul.wide.s32 	%rd7, %r4, 8;
	add.s64 	%rd8, %rd4, %rd7;
	ld.global.f64 	%fd29, [%rd8];
	fma.rn.f64 	%fd30, %fd29, %fd28, %fd27;
	ld.const.f64 	%fd31, [d_parcial2];
	mul.f64 	%fd32, %fd15, 0d407F400000000000;
	sub.f64 	%fd33, %fd6, %fd15;
	mul.f64 	%fd34, %fd32, %fd33;
	add.f64 	%fd35, %fd13, 0dBFE0000000000000;
	mul.f64 	%fd36, %fd34, %fd35;
	mul.f64 	%fd37, %fd14, %fd36;
	ld.const.f64 	%fd38, [d_denominador2];
	div.rn.f64 	%fd39, %fd37, %fd38;
	add.f64 	%fd40, %fd31, %fd39;
	ld.global.f64 	%fd41, [%rd4+-8];
	fma.rn.f64 	%fd42, %fd41, %fd40, %fd30;
	sub.f64 	%fd43, %fd31, %fd39;
	ld.global.f64 	%fd44, [%rd4+8];
	fma.rn.f64 	%fd45, %fd44, %fd43, %fd42;
	fma.rn.f64 	%fd46, %fd5, %fd45, %fd9;
	st.global.f64 	[%rd4], %fd46;
$L__BB0_9:
	ret;

}
	// .globl	_Z5azuisPdi
.visible .entry _Z5azuisPdi(
	.param .u64 .ptr .align 1 _Z5azuisPdi_param_0,
	.param .u32 _Z5azuisPdi_param_1
)
{
	.reg .pred 	%p<16>;
	.reg .b32 	%r<32>;
	.reg .b64 	%rd<15>;
	.reg .b64 	%fd<91>;

	ld.param.u64 	%rd2, [_Z5azuisPdi_param_0];
	ld.param.u32 	%r5, [_Z5azuisPdi_param_1];
	cvta.to.global.u64 	%rd1, %rd2;
	mov.u32 	%r6, %ctaid.x;
	mov.u32 	%r7, %ntid.x;
	mov.u32 	%r8, %tid.x;
	mad.lo.s32 	%r1, %r6, %r7, %r8;
	mov.u32 	%r9, %ctaid.y;
	mov.u32 	%r10, %ntid.y;
	mov.u32 	%r11, %tid.y;
	mad.lo.s32 	%r2, %r9, %r10, %r11;
	setp.ne.s32 	%p1, %r5, 1;
	@%p1 bra 	$L__BB1_5;
	setp.eq.s32 	%p9, %r1, 0;
	ld.const.u32 	%r22, [d_dimensaoX];
	add.s32 	%r24, %r22, -1;
	setp.ge.s32 	%p10, %r1, %r24;
	setp.eq.s32 	%p11, %r2, 0;
	or.pred  	%p12, %p9, %p11;
	or.pred  	%p13, %p12, %p10;
	@%p13 bra 	$L__BB1_9;
	cvt.rn.f64.u32 	%fd1, %r2;
	ld.const.u32 	%r3, [d_dimensaoY];
	add.s32 	%r25, %r3, -1;
	cvt.rn.f64.s32 	%fd47, %r25;
	mul.f64 	%fd48, %fd47, 0d3FD0000000000000;
	setp.leu.f64 	%p14, %fd48, %fd1;
	@%p14 bra 	$L__BB1_9;
	add.s32 	%r26, %r1, %r2;
	and.b32  	%r27, %r26, -2147483647;
	setp.ne.s32 	%p15, %r27, 1;
	@%p15 bra 	$L__BB1_9;
	ld.const.f64 	%fd49, [omega];
	mov.f64 	%fd50, 0d3FF0000000000000;
	sub.f64 	%fd51, %fd50, %fd49;
	mul.lo.s32 	%r28, %r3, %r1;
	add.s32 	%r29, %r28, %r2;
	mul.wide.s32 	%rd9, %r29, 8;
	add.s64 	%rd10, %rd1, %rd9;
	ld.global.f64 	%fd52, [%rd10];
	mul.f64 	%fd53, %fd51, %fd52;
	st.global.f64 	[%rd10], %fd53;
	ld.const.f64 	%fd54, [d_parcial1];
	ld.const.f64 	%fd55, [d_h1];
	cvt.rn.f64.s32 	%fd56, %r1;
	mul.f64 	%fd57, %fd55, %fd56;
	ld.const.f64 	%fd58, [d_h2];
	mul.f64 	%fd59, %fd58, %fd1;
	mul.f64 	%fd60, %fd57, 0d407F400000000000;
	sub.f64 	%fd61, %fd50, %fd57;
	mul.f64 	%fd62, %fd60, %fd61;
	mov.f64 	%fd63, 0d3FE0000000000000;
	sub.f64 	%fd64, %fd63, %fd59;
	mul.f64 	%fd65, %fd62, %fd64;
	mul.f64 	%fd66, %fd55, %fd65;
	ld.const.f64 	%fd67, [d_denominador1];
	div.rn.f64 	%fd68, %fd66, %fd67;
	add.f64 	%fd69, %fd54, %fd68;
	sub.s32 	%r30, %r28, %r3;
	add.s32 	%r31, %r30, %r2;
	mul.wide.s32 	%rd11, %r31, 8;
	add.s64 	%rd12, %rd1, %rd11;
	ld.global.f64 	%fd70, [%rd12];
	fma.rn.f64 	%fd71, %fd70, %fd69, 0d0000000000000000;
	sub.f64 	%fd72, %fd54, %fd68;
	mul.wide.s32 	%rd13, %r3, 8;
	add.s64 	%rd14, %rd10, %rd13;
	ld.global.f64 	%fd73, [%rd14];
	fma.rn.f64 	%fd74, %fd73, %fd72, %fd71;
	ld.const.f64 	%fd75, [d_parcial2];
	mul.f64 	%fd76, %fd59, 0d407F400000000000;
	sub.f64 	%fd77, %fd50, %fd59;
	mul.f64 	%fd78, %fd76, %fd77;
	add.f64 	%fd79, %fd57, 0dBFE0000000000000;
	mul.f64 	%fd80, %fd78, %fd79;
	mul.f64 	%fd81, %fd58, %fd80;
	ld.const.f64 	%fd82, [d_denominador2];
	div.rn.f64 	%fd83, %fd81, %fd82;
	add.f64 	%fd84, %fd75, %fd83;
	ld.global.f64 	%fd85, [%rd10+-8];
	fma.rn.f64 	%fd86, %fd85, %fd84, %fd74;
	sub.f64 	%fd87, %fd75, %fd83;
	ld.global.f64 	%fd88, [%rd10+8];
	fma.rn.f64 	%fd89, %fd88, %fd87, %fd86;
	fma.rn.f64 	%fd90, %fd49, %fd89, %fd53;
	st.global.f64 	[%rd10], %fd90;
	bra.uni 	$L__BB1_9;
$L__BB1_5:
	setp.eq.s32 	%p2, %r1, 0;
	ld.const.u32 	%r12, [d_dimensaoX];
	add.s32 	%r14, %r12, -1;
	setp.ge.s32 	%p3, %r1, %r14;
	or.pred  	%p4, %p2, %p3;
	@%p4 bra 	$L__BB1_9;
	cvt.rn.f64.u32 	%fd2, %r2;
	ld.const.u32 	%r4, [d_dimensaoY];
	add.s32 	%r15, %r4, -1;
	cvt.rn.f64.s32 	%fd3, %r15;
	mul.f64 	%fd4, %fd3, 0d3FD0000000000000;
	setp.gtu.f64 	%p5, %fd4, %fd2;
	setp.ge.s32 	%p6, %r2, %r15;
	or.pred  	%p7, %p5, %p6;
	@%p7 bra 	$L__BB1_9;
	add.s32 	%r16, %r1, %r2;
	and.b32  	%r17, %r16, -2147483647;
	setp.ne.s32 	%p8, %r17, 1;
	@%p8 bra 	$L__BB1_9;
	ld.const.f64 	%fd5, [omega];
	mov.f64 	%fd6, 0d3FF0000000000000;
	sub.f64 	%fd7, %fd6, %fd5;
	mul.lo.s32 	%r18, %r4, %r1;
	add.s32 	%r19, %r18, %r2;
	mul.wide.s32 	%rd3, %r19, 8;
	add.s64 	%rd4, %rd1, %rd3;
	ld.global.f64 	%fd8, [%rd4];
	mul.f64 	%fd9, %fd7, %fd8;
	st.global.f64 	[%rd4], %fd9;
	ld.const.f64 	%fd10, [d_parcial1];
	ld.const.f64 	%fd11, [d_h1];
	cvt.rn.f64.s32 	%fd12, %r1;
	mul.f64 	%fd13, %fd11, %fd12;
	ld.const.f64 	%fd14, [d_h2];
	mul.f64 	%fd15, %fd14, %fd2;
	mul.f64 	%fd16, %fd13, 0d407F400000000000;
	sub.f64 	%fd17, %fd6, %fd13;
	mul.f64 	%fd18, %fd16, %fd17;
	mov.f64 	%fd19, 0d3FE0000000000000;
	sub.f64 	%fd20, %fd19, %fd15;
	mul.f64 	%fd21, %fd18, %fd20;
	mul.f64 	%fd22, %fd11, %fd21;
	ld.const.f64 	%fd23, [d_denominador1];
	div.rn.f64 	%fd24, %fd22, %fd23;
	add.f64 	%fd25, %fd10, %fd24;
	sub.s32 	%r20, %r18, %r4;
	add.s32 	%r21, %r20, %r2;
	mul.wide.s32 	%rd5, %r21, 8;
	add.s64 	%rd6, %rd1, %rd5;
	ld.global.f64 	%fd26, [%rd6];
	fma.rn.f64 	%fd27, %fd26, %fd25, 0d0000000000000000;
	sub.f64 	%fd28, %fd10, %fd24;
	mul.wide.s32 	%rd7, %r4, 8;
	add.s64 	%rd8, %rd4, %rd7;
	ld.global.f64 	%fd29, [%rd8];
	fma.rn.f64 	%fd30, %fd29, %fd28, %fd27;
	ld.const.f64 	%fd31, [d_parcial2];
	mul.f64 	%fd32, %fd15, 0d407F400000000000;
	sub.f64 	%fd33, %fd6, %fd15;
	mul.f64 	%fd34, %fd32, %fd33;
	add.f64 	%fd35, %fd13, 0dBFE0000000000000;
	mul.f64 	%fd36, %fd34, %fd35;
	mul.f64 	%fd37, %fd14, %fd36;
	ld.const.f64 	%fd38, [d_denominador2];
	div.rn.f64 	%fd39, %fd37, %fd38;
	add.f64 	%fd40, %fd31, %fd39;
	ld.global.f64 	%fd41, [%rd4+-8];
	fma.rn.f64 	%fd42, %fd41, %fd40, %fd30;
	sub.f64 	%fd43, %fd31, %fd39;
	ld.global.f64 	%fd44, [%rd4+8];
	fma.rn.f64 	%fd45, %fd44, %fd43, %fd42;
	fma.rn.f64 	%fd46, %fd5, %fd45, %fd9;
	st.global.f64 	[%rd4], %fd46;
$L__BB1_9:
	ret;

}


// ===== COMPILED SASS (sm_100) =====

	.target	sm_100

	.elftype	@"ET_EXEC"


//--------------------- .note.nv.tkinfo           --------------------------
	.section	.note.nv.tkinfo,"",@"SHT_NOTE"
	.sectionflags	@"SHF_NOTE_NV_TKINFO"
	.tkinfo
        /*0018*/ 	.word	0x00000002
        /*0030*/ 	.string	""
        /*0030*/ 	.string	"ptxas"
        /*0030*/ 	.string	"Cuda compilation tools, release 13.0, V13.0.88"
        /*0030*/ 	.string	"Build cuda_13.0.r13.0/compiler.36424714_0"
        /*0030*/ 	.string	"-arch sm_100 -m 64 "



//--------------------- .note.nv.cuinfo           --------------------------
	.section	.note.nv.cuinfo,"",@"SHT_NOTE"
	.sectionflags	@"SHF_NOTE_NV_CUINFO"
        /*0018*/ 	.short	0x0002
        /*001a*/ 	.short	0x0064
        /*001c*/ 	.short	0x0082
	.zero		2


//--------------------- .nv.info                  --------------------------
	.section	.nv.info,"",@"SHT_CUDA_INFO"
	.align	4


	//----- nvinfo : EIATTR_REGCOUNT
	.align		4
        /*0000*/ 	.byte	0x04, 0x2f
        /*0002*/ 	.short	(.L_10 - .L_9)
	.align		4
.L_9:
        /*0004*/ 	.word	index@(_Z9vermelhosPdi)
        /*0008*/ 	.word	0x00000020


	//----- nvinfo : EIATTR_FRAME_SIZE
	.align		4
.L_10:
        /*000c*/ 	.byte	0x04, 0x11
        /*000e*/ 	.short	(.L_12 - .L_11)
	.align		4
.L_11:
        /*0010*/ 	.word	index@($__internal_1_$__cuda_sm20_div_rn_f64_full)
        /*0014*/ 	.word	0x00000000


	//----- nvinfo : EIATTR_FRAME_SIZE
	.align		4
.L_12:
        /*0018*/ 	.byte	0x04, 0x11
        /*001a*/ 	.short	(.L_14 - .L_13)
	.align		4
.L_13:
        /*001c*/ 	.word	index@(_Z9vermelhosPdi)
        /*0020*/ 	.word	0x00000000


	//----- nvinfo : EIATTR_REGCOUNT
	.align		4
.L_14:
        /*0024*/ 	.byte	0x04, 0x2f
        /*0026*/ 	.short	(.L_16 - .L_15)
	.align		4
.L_15:
        /*0028*/ 	.word	index@(_Z5azuisPdi)
        /*002c*/ 	.word	0x00000020


	//----- nvinfo : EIATTR_FRAME_SIZE
	.align		4
.L_16:
        /*0030*/ 	.byte	0x04, 0x11
        /*0032*/ 	.short	(.L_18 - .L_17)
	.align		4
.L_17:
        /*0034*/ 	.word	index@($__internal_0_$__cuda_sm20_div_rn_f64_full)
        /*0038*/ 	.word	0x00000000


	//----- nvinfo : EIATTR_FRAME_SIZE
	.align		4
.L_18:
        /*003c*/ 	.byte	0x04, 0x11
        /*003e*/ 	.short	(.L_20 - .L_19)
	.align		4
.L_19:
        /*0040*/ 	.word	index@(_Z5azuisPdi)
        /*0044*/ 	.word	0x00000000


	//----- nvinfo : EIATTR_MIN_STACK_SIZE
	.align		4
.L_20:
        /*0048*/ 	.byte	0x04, 0x12
        /*004a*/ 	.short	(.L_22 - .L_21)
	.align		4
.L_21:
        /*004c*/ 	.word	index@(_Z5azuisPdi)
        /*0050*/ 	.word	0x00000000


	//----- nvinfo : EIATTR_MIN_STACK_SIZE
	.align		4
.L_22:
        /*0054*/ 	.byte	0x04, 0x12
        /*0056*/ 	.short	(.L_24 - .L_23)
	.align		4
.L_23:
        /*0058*/ 	.word	index@(_Z9vermelhosPdi)
        /*005c*/ 	.word	0x00000000
.L_24:


//--------------------- .nv.compat                --------------------------
	.section	.nv.compat,"",@"SHT_CUDA_COMPAT_INFO"
	.align	4
        /*0000*/ 	.byte	0x02, 0x09, 0x00, 0x00, 0x02, 0x02, 0x01, 0x00, 0x02, 0x05, 0x05, 0x00, 0x03, 0x07, 0x01, 0x01
        /*0010*/ 	.byte	0x02, 0x03, 0x00, 0x00, 0x02, 0x06, 0x01, 0x00, 0x04, 0x0b, 0x08, 0x00, 0x01, 0x00, 0x00, 0x00
        /*0020*/ 	.byte	0x00, 0x00, 0x00, 0x00


//--------------------- .nv.info._Z5azuisPdi      --------------------------
	.section	.nv.info._Z5azuisPdi,"",@"SHT_CUDA_INFO"
	.sectionflags	@""
	.align	4


	//----- nvinfo : EIATTR_CUDA_API_VERSION
	.align		4
        /*0000*/ 	.byte	0x04, 0x37
        /*0002*/ 	.short	(.L_26 - .L_25)
.L_25:
        /*0004*/ 	.word	0x00000082


	//----- nvinfo : EIATTR_KPARAM_INFO
	.align		4
.L_26:
        /*0008*/ 	.byte	0x04, 0x17
        /*000a*/ 	.short	(.L_28 - .L_27)
.L_27:
        /*000c*/ 	.word	0x00000000
        /*0010*/ 	.short	0x0001
        /*0012*/ 	.short	0x0008
        /*0014*/ 	.byte	0x00, 0xf0, 0x11, 0x00


	//----- nvinfo : EIATTR_KPARAM_INFO
	.align		4
.L_28:
        /*0018*/ 	.byte	0x04, 0x17
        /*001a*/ 	.short	(.L_30 - .L_29)
.L_29:
        /*001c*/ 	.word	0x00000000
        /*0020*/ 	.short	0x0000
        /*0022*/ 	.short	0x0000
        /*0024*/ 	.byte	0x00, 0xf5, 0x21, 0x00


	//----- nvinfo : EIATTR_SPARSE_MMA_MASK
	.align		4
.L_30:
        /*0028*/ 	.byte	0x03, 0x50
        /*002a*/ 	.short	0x0000


	//----- nvinfo : EIATTR_MAXREG_COUNT
	.align		4
        /*002c*/ 	.byte	0x03, 0x1b
        /*002e*/ 	.short	0x00ff


	//----- nvinfo : EIATTR_MERCURY_ISA_VERSION
	.align		4
        /*0030*/ 	.byte	0x03, 0x5f
        /*0032*/ 	.short	0x0101


	//----- nvinfo : EIATTR_VRC_CTA_INIT_COUNT
	.align		4
        /*0034*/ 	.byte	0x02, 0x4a
	.zero		1
	.zero		1


	//----- nvinfo : EIATTR_EXIT_INSTR_OFFSETS
	.align		4
        /*0038*/ 	.byte	0x04, 0x1c
        /*003a*/ 	.short	(.L_32 - .L_31)


	//   ....[0]....
.L_31:
        /*003c*/ 	.word	0x00000120


	//   ....[1]....
        /*0040*/ 	.word	0x00000190


	//   ....[2]....
        /*0044*/ 	.word	0x000001d0


	//   ....[3]....
        /*0048*/ 	.word	0x00000810


	//   ....[4]....
        /*004c*/ 	.word	0x00000840


	//   ....[5]....
        /*0050*/ 	.word	0x000008c0


	//   ....[6]....
        /*0054*/ 	.word	0x00000900


	//   ....[7]....
        /*0058*/ 	.word	0x00000f40


	//----- nvinfo : EIATTR_CRS_STACK_SIZE
	.align		4
.L_32:
        /*005c*/ 	.byte	0x04, 0x1e
        /*005e*/ 	.short	(.L_34 - .L_33)
.L_33:
        /*0060*/ 	.word	0x00000000


	//----- nvinfo : EIATTR_CBANK_PARAM_SIZE
	.align		4
.L_34:
        /*0064*/ 	.byte	0x03, 0x19
        /*0066*/ 	.short	0x000c


	//----- nvinfo : EIATTR_PARAM_CBANK
	.align		4
        /*0068*/ 	.byte	0x04, 0x0a
        /*006a*/ 	.short	(.L_36 - .L_35)
	.align		4
.L_35:
        /*006c*/ 	.word	index@(.nv.constant0._Z5azuisPdi)
        /*0070*/ 	.short	0x0380
        /*0072*/ 	.short	0x000c


	//----- nvinfo : EIATTR_SW_WAR
	.align		4
.L_36:
        /*0074*/ 	.byte	0x04, 0x36
        /*0076*/ 	.short	(.L_38 - .L_37)
.L_37:
        /*0078*/ 	.word	0x00000008
.L_38:


//--------------------- .nv.info._Z9vermelhosPdi  --------------------------
	.section	.nv.info._Z9vermelhosPdi,"",@"SHT_CUDA_INFO"
	.sectionflags	@""
	.align	4


	//----- nvinfo : EIATTR_CUDA_API_VERSION
	.align		4
        /*0000*/ 	.byte	0x04, 0x37
        /*0002*/ 	.short	(.L_40 - .L_39)
.L_39:
        /*0004*/ 	.word	0x00000082


	//----- nvinfo : EIATTR_KPARAM_INFO
	.align		4
.L_40:
        /*0008*/ 	.byte	0x04, 0x17
        /*000a*/ 	.short	(.L_42 - .L_41)
.L_41:
        /*000c*/ 	.word	0x00000000
        /*0010*/ 	.short	0x0001
        /*0012*/ 	.short	0x0008
        /*0014*/ 	.byte	0x00, 0xf0, 0x11, 0x00


	//----- nvinfo : EIATTR_KPARAM_INFO
	.align		4
.L_42:
        /*0018*/ 	.byte	0x04, 0x17
        /*001a*/ 	.short	(.L_44 - .L_43)
.L_43:
        /*001c*/ 	.word	0x00000000
        /*0020*/ 	.short	0x0000
        /*0022*/ 	.short	0x0000
        /*0024*/ 	.byte	0x00, 0xf5, 0x21, 0x00


	//----- nvinfo : EIATTR_SPARSE_MMA_MASK
	.align		4
.L_44:
        /*0028*/ 	.byte	0x03, 0x50
        /*002a*/ 	.short	0x0000


	//----- nvinfo : EIATTR_MAXREG_COUNT
	.align		4
        /*002c*/ 	.byte	0x03, 0x1b
        /*002e*/ 	.short	0x00ff


	//----- nvinfo : EIATTR_MERCURY_ISA_VERSION
	.align		4
        /*0030*/ 	.byte	0x03, 0x5f
        /*0032*/ 	.short	0x0101


	//----- nvinfo : EIATTR_VRC_CTA_INIT_COUNT
	.align		4
        /*0034*/ 	.byte	0x02, 0x4a
	.zero		1
	.zero		1


	//----- nvinfo : EIATTR_EXIT_INSTR_OFFSETS
	.align		4
        /*0038*/ 	.byte	0x04, 0x1c
        /*003a*/ 	.short	(.L_46 - .L_45)


	//   ....[0]....
.L_45:
        /*003c*/ 	.word	0x00000120


	//   ....[1]....
        /*0040*/ 	.word	0x00000190


	//   ....[2]....
        /*0044*/ 	.word	0x000001d0


	//   ....[3]....
        /*0048*/ 	.word	0x00000810


	//   ....[4]....
        /*004c*/ 	.word	0x00000840


	//   ....[5]....
        /*0050*/ 	.word	0x000008c0


	//   ....[6]....
        /*0054*/ 	.word	0x00000900


	//   ....[7]....
        /*0058*/ 	.word	0x00000f40


	//----- nvinfo : EIATTR_CRS_STACK_SIZE
	.align		4
.L_46:
        /*005c*/ 	.byte	0x04, 0x1e
        /*005e*/ 	.short	(.L_48 - .L_47)
.L_47:
        /*0060*/ 	.word	0x00000000


	//----- nvinfo : EIATTR_CBANK_PARAM_SIZE
	.align		4
.L_48:
        /*0064*/ 	.byte	0x03, 0x19
        /*0066*/ 	.short	0x000c


	//----- nvinfo : EIATTR_PARAM_CBANK
	.align		4
        /*0068*/ 	.byte	0x04, 0x0a
        /*006a*/ 	.short	(.L_50 - .L_49)
	.align		4
.L_49:
        /*006c*/ 	.word	index@(.nv.constant0._Z9vermelhosPdi)
        /*0070*/ 	.short	0x0380
        /*0072*/ 	.short	0x000c


	//----- nvinfo : EIATTR_SW_WAR
	.align		4
.L_50:
        /*0074*/ 	.byte	0x04, 0x36
        /*0076*/ 	.short	(.L_52 - .L_51)
.L_51:
        /*0078*/ 	.word	0x00000008
.L_52:


//--------------------- .nv.callgraph             --------------------------
	.section	.nv.callgraph,"",@"SHT_CUDA_CALLGRAPH"
	.align	4
	.sectionentsize	8
	.align		4
        /*0000*/ 	.word	0x00000000
	.align		4
        /*0004*/ 	.word	0xffffffff
	.align		4
        /*0008*/ 	.word	0x00000000
	.align		4
        /*000c*/ 	.word	0xfffffffe
	.align		4
        /*0010*/ 	.word	0x00000000
	.align		4
        /*0014*/ 	.word	0xfffffffd
	.align		4
        /*0018*/ 	.word	0x00000000
	.align		4
        /*001c*/ 	.word	0xfffffffc


//--------------------- .nv.constant3             --------------------------
	.section	.nv.constant3,"a",@progbits
	.align	8
.nv.constant3:
	.type		omega,@object
	.size		omega,(d_h1 - omega)
omega:
        /*0000*/ 	.byte	0x00, 0x00, 0x00, 0x00, 0x00, 0x00, 0xf8, 0x3f
	.type		d_h1,@object
	.size		d_h1,(d_h2 - d_h1)
d_h1:
	.zero		8
	.type		d_h2,@object
	.size		d_h2,(d_denominador1 - d_h2)
d_h2:
	.zero		8
	.type		d_denominador1,@object
	.size		d_denominador1,(d_denominador2 - d_denominador1)
d_denominador1:
	.zero		8
	.type		d_denominador2,@object
	.size		d_denominador2,(d_dimensaoX - d_denominador2)
d_denominador2:
	.zero		8
	.type		d_dimensaoX,@object
	.size		d_dimensaoX,(d_dimensaoY - d_dimensaoX)
d_dimensaoX:
	.zero		4
	.type		d_dimensaoY,@object
	.size		d_dimensaoY,(d_parcial1 - d_dimensaoY)
d_dimensaoY:
	.zero		4
	.type		d_parcial1,@object
	.size		d_parcial1,(d_parcial2 - d_parcial1)
d_parcial1:
	.zero		8
	.type		d_parcial2,@object
	.size		d_parcial2,(.L_8 - d_parcial2)
d_parcial2:
	.zero		8
.L_8:


//--------------------- .text._Z5azuisPdi         --------------------------
	.section	.text._Z5azuisPdi,"ax",@progbits
	.align	128
        .global         _Z5azuisPdi
        .type           _Z5azuisPdi,@function
        .size           _Z5azuisPdi,(.L_x_30 - _Z5azuisPdi)
        .other          _Z5azuisPdi,@"STO_CUDA_ENTRY STV_DEFAULT"
_Z5azuisPdi:
.text._Z5azuisPdi:
[----:B------:R-:W-:Y:S01]  /*0000*/  LDC R1, c[0x0][0x37c] ;  /* 0x0000df00ff017b82 */ /* 0x000fe20000000800 */
[----:B------:R-:W0:Y:S01]  /*0010*/  S2R R0, SR_TID.X ;  /* 0x0000000000007919 */ /* 0x000e220000002100 */
[----:B------:R-:W1:Y:S06]  /*0020*/  LDCU UR9, c[0x0][0x388] ;  /* 0x00007100ff0977ac */ /* 0x000e6c0008000800 */
[----:B------:R-:W0:Y:S01]  /*0030*/  S2UR UR5, SR_CTAID.X ;  /* 0x00000000000579c3 */ /* 0x000e220000002500 */
[----:B------:R-:W2:Y:S01]  /*0040*/  S2R R5, SR_TID.Y ;  /* 0x0000000000057919 */ /* 0x000ea20000002200 */
[----:B------:R-:W3:Y:S01]  /*0050*/  LDCU UR4, c[0x3][0x28] ;  /* 0x00c00500ff0477ac */ /* 0x000ee20008000800 */
[----:B------:R-:W4:Y:S05]  /*0060*/  LDCU.64 UR6, c[0x0][0x358] ;  /* 0x00006b00ff0677ac */ /* 0x000f2a0008000a00 */
[----:B------:R-:W0:Y:S08]  /*0070*/  LDC R3, c[0x0][0x360] ;  /* 0x0000d800ff037b82 */ /* 0x000e300000000800 */
[----:B------:R-:W2:Y:S01]  /*0080*/  S2UR UR8, SR_CTAID.Y ;  /* 0x00000000000879c3 */ /* 0x000ea20000002600 */
[----:B-1----:R-:W-:-:S02]  /*0090*/  UISETP.NE.AND UP0, UPT, UR9, 0x1, UPT ;  /* 0x000000010900788c */ /* 0x002fc4000bf05270 */
[----:B---3--:R-:W-:-:S05]  /*00a0*/  UIADD3 UR4, UPT, UPT, UR4, -0x1, URZ ;  /* 0xffffffff04047890 */ /* 0x008fca000fffe0ff */
[----:B------:R-:W2:Y:S01]  /*00b0*/  LDC R2, c[0x0][0x364] ;  /* 0x0000d900ff027b82 */ /* 0x000ea20000000800 */
[----:B0-----:R-:W-:Y:S02]  /*00c0*/  IMAD R3, R3, UR5, R0 ;  /* 0x0000000503037c24 */ /* 0x001fe4000f8e0200 */
[----:B--2---:R-:W-:Y:S01]  /*00d0*/  IMAD R0, R2, UR8, R5 ;  /* 0x0000000802007c24 */ /* 0x004fe2000f8e0205 */
[----:B----4-:R-:W-:Y:S06]  /*00e0*/  BRA.U UP0, `(.L_x_0) ;  /* 0x0000000500cc7547 */ /* 0x010fec000b800000 */
[----:B------:R-:W-:-:S04]  /*00f0*/  ISETP.NE.AND P0, PT, R0, RZ, PT ;  /* 0x000000ff0000720c */ /* 0x000fc80003f05270 */
[----:B------:R-:W-:-:S04]  /*0100*/  ISETP.EQ.OR P0, PT, R3, RZ, !P0 ;  /* 0x000000ff0300720c */ /* 0x000fc80004702670 */
[----:B------:R-:W-:-:S13]  /*0110*/  ISETP.GE.OR P0, PT, R3, UR4, P0 ;  /* 0x0000000403007c0c */ /* 0x000fda0008706670 */
[----:B------:R-:W-:Y:S05]  /*0120*/  @P0 EXIT ;  /* 0x000000000000094d */ /* 0x000fea0003800000 */
[----:B------:R-:W0:Y:S01]  /*0130*/  LDCU UR5, c[0x3][0x2c] ;  /* 0x00c00580ff0577ac */ /* 0x000e220008000800 */
[----:B------:R-:W-:Y:S01]  /*0140*/  I2F.F64.U32 R16, R0 ;  /* 0x0000000000107312 */ /* 0x000fe20000201800 */
[----:B0-----:R-:W-:-:S09]  /*0150*/  UIADD3 UR4, UPT, UPT, UR5, -0x1, URZ ;  /* 0xffffffff05047890 */ /* 0x001fd2000fffe0ff */
[----:B------:R-:W0:Y:S02]  /*0160*/  I2F.F64 R4, UR4 ;  /* 0x0000000400047d12 */ /* 0x000e240008201c00 */
[----:B0-----:R-:W-:-:S08]  /*0170*/  DMUL R4, R4, 0.25 ;  /* 0x3fd0000004047828 */ /* 0x001fd00000000000 */
[----:B------:R-:W-:-:S14]  /*0180*/  DSETP.GT.AND P0, PT, R4, R16, PT ;  /* 0x000000100400722a */ /* 0x000fdc0003f04000 */
[----:B------:R-:W-:Y:S05]  /*0190*/  @!P0 EXIT ;  /* 0x000000000000894d */ /* 0x000fea0003800000 */
[----:B------:R-:W-:-:S05]  /*01a0*/  IMAD.IADD R2, R3, 0x1, R0 ;  /* 0x0000000103027824 */ /* 0x000fca00078e0200 */
[----:B------:R-:W-:-:S04]  /*01b0*/  LOP3.LUT R2, R2, 0x80000001, RZ, 0xc0, !PT ;  /* 0x8000000102027812 */ /* 0x000fc800078ec0ff */
[----:B------:R-:W-:-:S13]  /*01c0*/  ISETP.NE.AND P0, PT, R2, 0x1, PT ;  /* 0x000000010200780c */ /* 0x000fda0003f05270 */
[----:B------:R-:W-:Y:S05]  /*01d0*/  @P0 EXIT ;  /* 0x000000000000094d */ /* 0x000fea0003800000 */
[----:B------:R-:W0:Y:S01]  /*01e0*/  LDC.64 R22, c[0x0][0x380] ;  /* 0x0000e000ff167b82 */ /* 0x000e220000000a00 */
[----:B------:R-:W-:Y:S01]  /*01f0*/  IMAD R5, R3, UR5, R0 ;  /* 0x0000000503057c24 */ /* 0x000fe2000f8e0200 */
[----:B------:R-:W1:Y:S06]  /*0200*/  LDCU UR4, c[0x3][0x1c] ;  /* 0x00c00380ff0477ac */ /* 0x000e6c0008000800 */
[----:B------:R-:W2:Y:S01]  /*0210*/  LDC.64 R6, c[0x3][0x8] ;  /* 0x00c00200ff067b82 */ /* 0x000ea20000000a00 */
[----:B------:R-:W2:Y:S07]  /*0220*/  I2F.F64 R18, R3 ;  /* 0x0000000300127312 */ /* 0x000eae0000201c00 */
[----:B------:R-:W3:Y:S01]  /*0230*/  LDC.64 R10, c[0x3][0x10] ;  /* 0x00c00400ff0a7b82 */ /* 0x000ee20000000a00 */
[----:B0-----:R-:W-:-:S07]  /*0240*/  IMAD.WIDE R22, R5, 0x8, R22 ;  /* 0x0000000805167825 */ /* 0x001fce00078e0216 */
[----:B------:R-:W0:Y:S01]  /*0250*/  LDC.64 R4, c[0x3][0x18] ;  /* 0x00c00600ff047b82 */ /* 0x000e220000000a00 */
[----:B------:R-:W4:Y:S01]  /*0260*/  LDG.E.64 R20, desc[UR6][R22.64] ;  /* 0x0000000616147981 */ /* 0x000f22000c1e1b00 */
[----:B-1----:R-:W0:Y:S01]  /*0270*/  MUFU.RCP64H R9, UR4 ;  /* 0x0000000400097d08 */ /* 0x002e220008001800 */
[----:B------:R-:W-:Y:S01]  /*0280*/  IMAD.MOV.U32 R8, RZ, RZ, 0x1 ;  /* 0x00000001ff087424 */ /* 0x000fe200078e00ff */
[----:B--2---:R-:W-:Y:S01]  /*0290*/  DMUL R18, R18, R6 ;  /* 0x0000000612127228 */ /* 0x004fe20000000000 */
[----:B------:R-:W-:Y:S01]  /*02a0*/  BSSY.RECONVERGENT B0, `(.L_x_1) ;  /* 0x000001f000007945 */ /* 0x000fe20003800200 */
[----:B---3--:R-:W-:-:S06]  /*02b0*/  DMUL R16, R16, R10 ;  /* 0x0000000a10107228 */ /* 0x008fcc0000000000 */
[C---:B------:R-:W-:Y:S02]  /*02c0*/  DMUL R10, R18.reuse, 500 ;  /* 0x407f4000120a7828 */ /* 0x040fe40000000000 */
[----:B------:R-:W-:Y:S02]  /*02d0*/  DADD R12, -R18, 1 ;  /* 0x3ff00000120c7429 */ /* 0x000fe40000000100 */
[----:B0-----:R-:W-:-:S06]  /*02e0*/  DFMA R14, R8, -R4, 1 ;  /* 0x3ff00000080e742b */ /* 0x001fcc0000000804 */
[----:B------:R-:W-:Y:S02]  /*02f0*/  DMUL R12, R10, R12 ;  /* 0x0000000c0a0c7228 */ /* 0x000fe40000000000 */
[----:B------:R-:W-:Y:S02]  /*0300*/  DFMA R24, R14, R14, R14 ;  /* 0x0000000e0e18722b */ /* 0x000fe4000000000e */
[----:B------:R-:W-:-:S06]  /*0310*/  DADD R14, -R16, 0.5 ;  /* 0x3fe00000100e7429 */ /* 0x000fcc0000000100 */
[----:B------:R-:W-:Y:S02]  /*0320*/  DFMA R10, R8, R24, R8 ;  /* 0x00000018080a722b */ /* 0x000fe40000000008 */
[----:B------:R-:W-:Y:S01]  /*0330*/  DMUL R14, R12, R14 ;  /* 0x0000000e0c0e7228 */ /* 0x000fe20000000000 */
[----:B------:R-:W0:Y:S05]  /*0340*/  LDC.64 R8, c[0x3][RZ] ;  /* 0x00c00000ff087b82 */ /* 0x000e2a0000000a00 */
[----:B------:R-:W-:Y:S02]  /*0350*/  DFMA R12, R10, -R4, 1 ;  /* 0x3ff000000a0c742b */ /* 0x000fe40000000804 */
[----:B------:R-:W-:-:S06]  /*0360*/  DMUL R14, R14, R6 ;  /* 0x000000060e0e7228 */ /* 0x000fcc0000000000 */
[----:B------:R-:W-:-:S04]  /*0370*/  DFMA R12, R10, R12, R10 ;  /* 0x0000000c0a0c722b */ /* 0x000fc8000000000a */
[----:B------:R-:W-:-:S04]  /*0380*/  FSETP.GEU.AND P1, PT, |R15|, 6.5827683646048100446e-37, PT ;  /* 0x036000000f00780b */ /* 0x000fc80003f2e200 */
[----:B------:R-:W-:Y:S02]  /*0390*/  DMUL R6, R14, R12 ;  /* 0x0000000c0e067228 */ /* 0x000fe40000000000 */
[----:B0-----:R-:W-:-:S06]  /*03a0*/  DADD R8, -R8, 1 ;  /* 0x3ff0000008087429 */ /* 0x001fcc0000000100 */
[----:B------:R-:W-:-:S08]  /*03b0*/  DFMA R4, R6, -R4, R14 ;  /* 0x800000040604722b */ /* 0x000fd0000000000e */
[----:B------:R-:W-:-:S10]  /*03c0*/  DFMA R4, R12, R4, R6 ;  /* 0x000000040c04722b */ /* 0x000fd40000000006 */
[----:B------:R-:W-:-:S05]  /*03d0*/  FFMA R2, RZ, UR4, R5 ;  /* 0x00000004ff027c23 */ /* 0x000fca0008000005 */
[----:B------:R-:W-:Y:S01]  /*03e0*/  FSETP.GT.AND P0, PT, |R2|, 1.469367938527859385e-39, PT ;  /* 0x001000000200780b */ /* 0x000fe20003f04200 */
[----:B----4-:R-:W-:-:S07]  /*03f0*/  DMUL R20, R8, R20 ;  /* 0x0000001408147228 */ /* 0x010fce0000000000 */
[----:B------:R0:W-:Y:S05]  /*0400*/  STG.E.64 desc[UR6][R22.64], R20 ;  /* 0x0000001416007986 */ /* 0x0001ea000c101b06 */
[----:B------:R-:W-:Y:S05]  /*0410*/  @P0 BRA P1, `(.L_x_2) ;  /* 0x00000000001c0947 */ /* 0x000fea0000800000 */
[----:B------:R-:W1:Y:S01]  /*0420*/  LDCU.64 UR4, c[0x3][0x18] ;  /* 0x00c00300ff0477ac */ /* 0x000e620008000a00 */
[----:B------:R-:W-:Y:S01]  /*0430*/  MOV R2, 0x470 ;  /* 0x0000047000027802 */ /* 0x000fe20000000f00 */
[----:B-1----:R-:W-:Y:S02]  /*0440*/  IMAD.U32 R10, RZ, RZ, UR4 ;  /* 0x00000004ff0a7e24 */ /* 0x002fe4000f8e00ff */
[----:B------:R-:W-:-:S07]  /*0450*/  IMAD.U32 R11, RZ, RZ, UR5 ;  /* 0x00000005ff0b7e24 */ /* 0x000fce000f8e00ff */
[----:B0-----:R-:W-:Y:S05]  /*0460*/  CALL.REL.NOINC `($__internal_0_$__cuda_sm20_div_rn_f64_full) ;  /* 0x0000000800b87944 */ /* 0x001fea0003c00000 */
[----:B------:R-:W-:Y:S02]  /*0470*/  IMAD.MOV.U32 R4, RZ, RZ, R26 ;  /* 0x000000ffff047224 */ /* 0x000fe400078e001a */
[----:B------:R-:W-:-:S07]  /*0480*/  IMAD.MOV.U32 R5, RZ, RZ, R27 ;  /* 0x000000ffff057224 */ /* 0x000fce00078e001b */
.L_x_2:
[----:B------:R-:W-:Y:S05]  /*0490*/  BSYNC.RECONVERGENT B0 ;  /* 0x0000000000007941 */ /* 0x000fea0003800200 */
.L_x_1:
[----:B------:R-:W1:Y:S01]  /*04a0*/  LDC R6, c[0x3][0x2c] ;  /* 0x00c00b00ff067b82 */ /* 0x000e620000000800 */
[----:B------:R-:W2:Y:S07]  /*04b0*/  LDCU UR8, c[0x3][0x24] ;  /* 0x00c00480ff0877ac */ /* 0x000eae0008000800 */
[----:B------:R-:W3:Y:S01]  /*04c0*/  LDC.64 R8, c[0x0][0x380] ;  /* 0x0000e000ff087b82 */ /* 0x000ee20000000a00 */
[----:B------:R-:W-:Y:S01]  /*04d0*/  IMAD.MOV.U32 R12, RZ, RZ, 0x1 ;  /* 0x00000001ff0c7424 */ /* 0x000fe200078e00ff */
[----:B------:R-:W-:Y:S01]  /*04e0*/  DMUL R10, R16, 500 ;  /* 0x407f4000100a7828 */ /* 0x000fe20000000000 */
[----:B------:R-:W4:Y:S01]  /*04f0*/  LDCU.64 UR4, c[0x3][0x10] ;  /* 0x00c00200ff0477ac */ /* 0x000f220008000a00 */
[----:B-1----:R-:W-:-:S04]  /*0500*/  IMAD R3, R3, R6, -R6 ;  /* 0x0000000603037224 */ /* 0x002fc800078e0a06 */
[----:B------:R-:W-:-:S04]  /*0510*/  IMAD.IADD R3, R0, 0x1, R3 ;  /* 0x0000000100037824 */ /* 0x000fc800078e0203 */
[----:B---3--:R-:W-:Y:S02]  /*0520*/  IMAD.WIDE R8, R3, 0x8, R8 ;  /* 0x0000000803087825 */ /* 0x008fe400078e0208 */
[----:B------:R-:W1:Y:S02]  /*0530*/  LDC.64 R2, c[0x3][0x20] ;  /* 0x00c00800ff027b82 */ /* 0x000e640000000a00 */
[----:B------:R-:W-:Y:S02]  /*0540*/  IMAD.WIDE R6, R6, 0x8, R22 ;  /* 0x0000000806067825 */ /* 0x000fe400078e0216 */
[----:B------:R-:W3:Y:S04]  /*0550*/  LDG.E.64 R8, desc[UR6][R8.64] ;  /* 0x0000000608087981 */ /* 0x000ee8000c1e1b00 */
[----:B------:R-:W5:Y:S01]  /*0560*/  LDG.E.64 R6, desc[UR6][R6.64] ;  /* 0x0000000606067981 */ /* 0x000f62000c1e1b00 */
[----:B--2---:R-:W1:Y:S01]  /*0570*/  MUFU.RCP64H R13, UR8 ;  /* 0x00000008000d7d08 */ /* 0x004e620008001800 */
[----:B------:R-:W-:Y:S01]  /*0580*/  DADD R16, -R16, 1 ;  /* 0x3ff0000010107429 */ /* 0x000fe20000000100 */
[----:B------:R-:W-:Y:S01]  /*0590*/  BSSY.RECONVERGENT B0, `(.L_x_3) ;  /* 0x000001d000007945 */ /* 0x000fe20003800200 */
[----:B------:R-:W-:-:S06]  /*05a0*/  DADD R18, R18, -0.5 ;  /* 0xbfe0000012127429 */ /* 0x000fcc0000000000 */
[----:B------:R-:W-:Y:S02]  /*05b0*/  DMUL R10, R10, R16 ;  /* 0x000000100a0a7228 */ /* 0x000fe40000000000 */
[----:B-1----:R-:W-:-:S06]  /*05c0*/  DFMA R14, R12, -R2, 1 ;  /* 0x3ff000000c0e742b */ /* 0x002fcc0000000802 */
[----:B------:R-:W-:Y:S02]  /*05d0*/  DMUL R10, R10, R18 ;  /* 0x000000120a0a7228 */ /* 0x000fe40000000000 */
[----:B------:R-:W-:-:S08]  /*05e0*/  DFMA R14, R14, R14, R14 ;  /* 0x0000000e0e0e722b */ /* 0x000fd0000000000e */
[----:B------:R-:W-:-:S08]  /*05f0*/  DFMA R14, R12, R14, R12 ;  /* 0x0000000e0c0e722b */ /* 0x000fd0000000000c */
[----:B------:R-:W-:-:S08]  /*0600*/  DFMA R12, R14, -R2, 1 ;  /* 0x3ff000000e0c742b */ /* 0x000fd00000000802 */
[----:B------:R-:W-:Y:S02]  /*0610*/  DFMA R12, R14, R12, R14 ;  /* 0x0000000c0e0c722b */ /* 0x000fe4000000000e */
[----:B----4-:R-:W-:Y:S01]  /*0620*/  DMUL R14, R10, UR4 ;  /* 0x000000040a0e7c28 */ /* 0x010fe20008000000 */
[----:B------:R-:W1:Y:S07]  /*0630*/  LDCU.64 UR4, c[0x3][0x30] ;  /* 0x00c00600ff0477ac */ /* 0x000e6e0008000a00 */
[----:B------:R-:W-:-:S02]  /*0640*/  DMUL R10, R14, R12 ;  /* 0x0000000c0e0a7228 */ /* 0x000fc40000000000 */
[----:B------:R-:W-:-:S06]  /*0650*/  FSETP.GEU.AND P1, PT, |R15|, 6.5827683646048100446e-37, PT ;  /* 0x036000000f00780b */ /* 0x000fcc0003f2e200 */
[----:B------:R-:W-:Y:S02]  /*0660*/  DFMA R2, R10, -R2, R14 ;  /* 0x800000020a02722b */ /* 0x000fe4000000000e */
[----:B-1----:R-:W-:-:S06]  /*0670*/  DADD R16, -R4, UR4 ;  /* 0x0000000404107e29 */ /* 0x002fcc0008000100 */
[----:B------:R-:W-:Y:S02]  /*0680*/  DFMA R2, R12, R2, R10 ;  /* 0x000000020c02722b */ /* 0x000fe4000000000a */
[----:B------:R-:W-:-:S08]  /*0690*/  DADD R10, R4, UR4 ;  /* 0x00000004040a7e29 */ /* 0x000fd00008000000 */
[----:B------:R-:W-:-:S05]  /*06a0*/  FFMA R0, RZ, UR8, R3 ;  /* 0x00000008ff007c23 */ /* 0x000fca0008000003 */
[----:B------:R-:W-:Y:S01]  /*06b0*/  FSETP.GT.AND P0, PT, |R0|, 1.469367938527859385e-39, PT ;  /* 0x001000000000780b */ /* 0x000fe20003f04200 */
[----:B---3--:R-:W-:-:S08]  /*06c0*/  DFMA R8, R10, R8, RZ ;  /* 0x000000080a08722b */ /* 0x008fd000000000ff */
[----:B-----5:R-:W-:-:S04]  /*06d0*/  DFMA R16, R16, R6, R8 ;  /* 0x000000061010722b */ /* 0x020fc80000000008 */
[----:B------:R-:W-:Y:S07]  /*06e0*/  @P0 BRA P1, `(.L_x_4) ;  /* 0x00000000001c0947 */ /* 0x000fee0000800000 */
[----:B------:R-:W1:Y:S01]  /*06f0*/  LDCU.64 UR4, c[0x3][0x20] ;  /* 0x00c00400ff0477ac */ /* 0x000e620008000a00 */
[----:B------:R-:W-:Y:S01]  /*0700*/  MOV R2, 0x740 ;  /* 0x0000074000027802 */ /* 0x000fe20000000f00 */
[----:B-1----:R-:W-:Y:S02]  /*0710*/  IMAD.U32 R10, RZ, RZ, UR4 ;  /* 0x00000004ff0a7e24 */ /* 0x002fe4000f8e00ff */
[----:B------:R-:W-:-:S07]  /*0720*/  IMAD.U32 R11, RZ, RZ, UR5 ;  /* 0x00000005ff0b7e24 */ /* 0x000fce000f8e00ff */
[----:B0-----:R-:W-:Y:S05]  /*0730*/  CALL.REL.NOINC `($__internal_0_$__cuda_sm20_div_rn_f64_full) ;  /* 0x0000000800047944 */ /* 0x001fea0003c00000 */
[----:B------:R-:W-:Y:S02]  /*0740*/  IMAD.MOV.U32 R2, RZ, RZ, R26 ;  /* 0x000000ffff027224 */ /* 0x000fe400078e001a */
[----:B------:R-:W-:-:S07]  /*0750*/  IMAD.MOV.U32 R3, RZ, RZ, R27 ;  /* 0x000000ffff037224 */ /* 0x000fce00078e001b */
.L_x_4:
[----:B------:R-:W-:Y:S05]  /*0760*/  BSYNC.RECONVERGENT B0 ;  /* 0x0000000000007941 */ /* 0x000fea0003800200 */
.L_x_3:
[----:B------:R-:W2:Y:S01]  /*0770*/  LDG.E.64 R6, desc[UR6][R22.64+-0x8] ;  /* 0xfffff80616067981 */ /* 0x000ea2000c1e1b00 */
[----:B------:R-:W1:Y:S03]  /*0780*/  LDCU.64 UR4, c[0x3][0x38] ;  /* 0x00c00700ff0477ac */ /* 0x000e660008000a00 */
[----:B------:R-:W3:Y:S01]  /*0790*/  LDG.E.64 R8, desc[UR6][R22.64+0x8] ;  /* 0x0000080616087981 */ /* 0x000ee2000c1e1b00 */
[----:B------:R-:W4:Y:S01]  /*07a0*/  LDCU.64 UR8, c[0x3][URZ] ;  /* 0x00c00000ff0877ac */ /* 0x000f220008000a00 */
[C---:B-1----:R-:W-:Y:S02]  /*07b0*/  DADD R4, R2.reuse, UR4 ;  /* 0x0000000402047e29 */ /* 0x042fe40008000000 */
[----:B------:R-:W-:-:S06]  /*07c0*/  DADD R2, -R2, UR4 ;  /* 0x0000000402027e29 */ /* 0x000fcc0008000100 */
[----:B--2---:R-:W-:-:S08]  /*07d0*/  DFMA R4, R4, R6, R16 ;  /* 0x000000060404722b */ /* 0x004fd00000000010 */
[----:B---3--:R-:W-:-:S08]  /*07e0*/  DFMA R2, R2, R8, R4 ;  /* 0x000000080202722b */ /* 0x008fd00000000004 */
[----:B----4-:R-:W-:-:S07]  /*07f0*/  DFMA R2, R2, UR8, R20 ;  /* 0x0000000802027c2b */ /* 0x010fce0008000014 */
[----:B------:R-:W-:Y:S01]  /*0800*/  STG.E.64 desc[UR6][R22.64], R2 ;  /* 0x0000000216007986 */ /* 0x000fe2000c101b06 */
[----:B------:R-:W-:Y:S05]  /*0810*/  EXIT ;  /* 0x000000000000794d */ /* 0x000fea0003800000 */
.L_x_0:
[----:B------:R-:W-:-:S04]  /*0820*/  ISETP.GE.AND P0, PT, R3, UR4, PT ;  /* 0x0000000403007c0c */ /* 0x000fc8000bf06270 */
[----:B------:R-:W-:-:S13]  /*0830*/  ISETP.EQ.OR P0, PT, R3, RZ, P0 ;  /* 0x000000ff0300720c */ /* 0x000fda0000702670 */
[----:B------:R-:W-:Y:S05]  /*0840*/  @P0 EXIT ;  /* 0x000000000000094d */ /* 0x000fea0003800000 */
[----:B------:R-:W0:Y:S01]  /*0850*/  LDCU UR4, c[0x3][0x2c] ;  /* 0x00c00580ff0477ac */ /* 0x000e220008000800 */
[----:B------:R-:W-:Y:S01]  /*0860*/  I2F.F64.U32 R18, R0 ;  /* 0x0000000000127312 */ /* 0x000fe20000201800 */
[----:B0-----:R-:W-:-:S06]  /*0870*/  UIADD3 UR5, UPT, UPT, UR4, -0x1, URZ ;  /* 0xffffffff04057890 */ /* 0x001fcc000fffe0ff */
[----:B------:R-:W-:-:S03]  /*0880*/  ISETP.GE.AND P0, PT, R0, UR5, PT ;  /* 0x0000000500007c0c */ /* 0x000fc6000bf06270 */
[----:B------:R-:W0:Y:S02]  /*0890*/  I2F.F64 R4, UR5 ;  /* 0x0000000500047d12 */ /* 0x000e240008201c00 */
[----:B0-----:R-:W-:-:S08]  /*08a0*/  DMUL R4, R4, 0.25 ;  /* 0x3fd0000004047828 */ /* 0x001fd00000000000 */
[----:B------:R-:W-:-:S14]  /*08b0*/  DSETP.GTU.OR P0, PT, R4, R18, P0 ;  /* 0x000000120400722a */ /* 0x000fdc000070c400 */
[----:B------:R-:W-:Y:S05]  /*08c0*/  @P0 EXIT ;  /* 0x000000000000094d */ /* 0x000fea0003800000 */
        /* <DEDUP_REMOVED lines=47> */
.L_x_6:
[----:B------:R-:W-:Y:S05]  /*0bc0*/  BSYNC.RECONVERGENT B0 ;  /* 0x0000000000007941 */ /* 0x000fea0003800200 */
.L_x_5:
        /* <DEDUP_REMOVED lines=8> */
[----:B---3--:R-:W-:-:S04]  /*0c50*/  IMAD.WIDE R8, R3, 0x8, R6 ;  /* 0x0000000803087825 */ /* 0x008fc800078e0206 */
[----:B------:R-:W-:Y:S02]  /*0c60*/  IMAD.WIDE R6, R2, 0x8, R22 ;  /* 0x0000000802067825 */ /* 0x000fe400078e0216 */
[----:B------:R-:W3:Y:S01]  /*0c70*/  LDG.E.64 R8, desc[UR6][R8.64] ;  /* 0x0000000608087981 */ /* 0x000ee2000c1e1b00 */
[----:B------:R-:W1:Y:S03]  /*0c80*/  LDC.64 R2, c[0x3][0x20] ;  /* 0x00c00800ff027b82 */ /* 0x000e660000000a00 */
[----:B------:R-:W5:Y:S01]  /*0c90*/  LDG.E.64 R6, desc[UR6][R6.64] ;  /* 0x0000000606067981 */ /* 0x000f62000c1e1b00 */
[----:B--2---:R-:W1:Y:S01]  /*0ca0*/  MUFU.RCP64H R13, UR8 ;  /* 0x00000008000d7d08 */ /* 0x004e620008001800 */
[----:B------:R-:W-:Y:S01]  /*0cb0*/  DADD R18, -R18, 1 ;  /* 0x3ff0000012127429 */ /* 0x000fe20000000100 */
[----:B------:R-:W-:Y:S01]  /*0cc0*/  BSSY.RECONVERGENT B0, `(.L_x_7) ;  /* 0x000001d000007945 */ /* 0x000fe20003800200 */
[----:B------:R-:W-:-:S06]  /*0cd0*/  DADD R20, R20, -0.5 ;  /* 0xbfe0000014147429 */ /* 0x000fcc0000000000 */
[----:B------:R-:W-:-:S08]  /*0ce0*/  DMUL R10, R10, R18 ;  /* 0x000000120a0a7228 */ /* 0x000fd00000000000 */
[----:B------:R-:W-:Y:S02]  /*0cf0*/  DMUL R10, R10, R20 ;  /* 0x000000140a0a7228 */ /* 0x000fe40000000000 */
[----:B-1----:R-:W-:-:S08]  /*0d00*/  DFMA R14, R12, -R2, 1 ;  /* 0x3ff000000c0e742b */ /* 0x002fd00000000802 */
        /* <DEDUP_REMOVED lines=22> */
[----:B------:R-:W-:Y:S01]  /*0e70*/  IMAD.MOV.U32 R2, RZ, RZ, R26 ;  /* 0x000000ffff027224 */ /* 0x000fe200078e001a */
[----:B------:R-:W-:-:S07]  /*0e80*/  MOV R3, R27 ;  /* 0x0000001b00037202 */ /* 0x000fce0000000f00 */
.L_x_8:
[----:B------:R-:W-:Y:S05]  /*0e90*/  BSYNC.RECONVERGENT B0 ;  /* 0x0000000000007941 */ /* 0x000fea0003800200 */
.L_x_7:
        /* <DEDUP_REMOVED lines=11> */
        .weak           $__internal_0_$__cuda_sm20_div_rn_f64_full
        .type           $__internal_0_$__cuda_sm20_div_rn_f64_full,@function
        .size           $__internal_0_$__cuda_sm20_div_rn_f64_full,(.L_x_30 - $__internal_0_$__cuda_sm20_div_rn_f64_full)
$__internal_0_$__cuda_sm20_div_rn_f64_full:
[----:B------:R-:W-:Y:S01]  /*0f50*/  FSETP.GEU.AND P2, PT, |R15|, 1.469367938527859385e-39, PT ;  /* 0x001000000f00780b */ /* 0x000fe20003f4e200 */
[----:B------:R-:W-:Y:S01]  /*0f60*/  IMAD.MOV.U32 R8, RZ, RZ, R14 ;  /* 0x000000ffff087224 */ /* 0x000fe200078e000e */
[C---:B------:R-:W-:Y:S01]  /*0f70*/  FSETP.GEU.AND P0, PT, |R11|.reuse, 1.469367938527859385e-39, PT ;  /* 0x001000000b00780b */ /* 0x040fe20003f0e200 */
[----:B------:R-:W-:Y:S01]  /*0f80*/  IMAD.MOV.U32 R26, RZ, RZ, 0x1 ;  /* 0x00000001ff1a7424 */ /* 0x000fe200078e00ff */
[----:B------:R-:W-:Y:S01]  /*0f90*/  LOP3.LUT R12, R11, 0x800fffff, RZ, 0xc0, !PT ;  /* 0x800fffff0b0c7812 */ /* 0x000fe200078ec0ff */
[----:B------:R-:W-:Y:S01]  /*0fa0*/  BSSY.RECONVERGENT B1, `(.L_x_9) ;  /* 0x0000052000017945 */ /* 0x000fe20003800200 */
[----:B------:R-:W-:Y:S02]  /*0fb0*/  LOP3.LUT R4, R15, 0x7ff00000, RZ, 0xc0, !PT ;  /* 0x7ff000000f047812 */ /* 0x000fe400078ec0ff */
[----:B------:R-:W-:Y:S01]  /*0fc0*/  LOP3.LUT R13, R12, 0x3ff00000, RZ, 0xfc, !PT ;  /* 0x3ff000000c0d7812 */ /* 0x000fe200078efcff */
[----:B------:R-:W-:Y:S01]  /*0fd0*/  IMAD.MOV.U32 R12, RZ, RZ, R10 ;  /* 0x000000ffff0c7224 */ /* 0x000fe200078e000a */
[----:B------:R-:W-:Y:S01]  /*0fe0*/  LOP3.LUT R25, R11, 0x7ff00000, RZ, 0xc0, !PT ;  /* 0x7ff000000b197812 */ /* 0x000fe200078ec0ff */
[----:B------:R-:W-:-:S02]  /*0ff0*/  IMAD.MOV.U32 R24, RZ, RZ, R4 ;  /* 0x000000ffff187224 */ /* 0x000fc400078e0004 */
[----:B------:R-:W-:Y:S02]  /*1000*/  @!P2 LOP3.LUT R5, R11, 0x7ff00000, RZ, 0xc0, !PT ;  /* 0x7ff000000b05a812 */ /* 0x000fe400078ec0ff */
[----:B------:R-:W-:Y:S01]  /*1010*/  @!P0 DMUL R12, R10, 8.98846567431157953865e+307 ;  /* 0x7fe000000a0c8828 */ /* 0x000fe20000000000 */
[C---:B------:R-:W-:Y:S02]  /*1020*/  ISETP.GE.U32.AND P1, PT, R4.reuse, R25, PT ;  /* 0x000000190400720c */ /* 0x040fe40003f26070 */
[----:B------:R-:W-:Y:S01]  /*1030*/  @!P2 ISETP.GE.U32.AND P3, PT, R4, R5, PT ;  /* 0x000000050400a20c */ /* 0x000fe20003f66070 */
[----:B------:R-:W-:Y:S02]  /*1040*/  IMAD.MOV.U32 R5, RZ, RZ, 0x1ca00000 ;  /* 0x1ca00000ff057424 */ /* 0x000fe400078e00ff */
[----:B------:R-:W0:Y:S03]  /*1050*/  MUFU.RCP64H R27, R13 ;  /* 0x0000000d001b7308 */ /* 0x000e260000001800 */
[----:B------:R-:W-:-:S02]  /*1060*/  @!P2 SEL R7, R5, 0x63400000, !P3 ;  /* 0x634000000507a807 */ /* 0x000fc40005800000 */
[----:B------:R-:W-:Y:S02]  /*1070*/  SEL R9, R5, 0x63400000, !P1 ;  /* 0x6340000005097807 */ /* 0x000fe40004800000 */
[--C-:B------:R-:W-:Y:S02]  /*1080*/  @!P2 LOP3.LUT R6, R7, 0x80000000, R15.reuse, 0xf8, !PT ;  /* 0x800000000706a812 */ /* 0x100fe400078ef80f */
[----:B------:R-:W-:Y:S02]  /*1090*/  LOP3.LUT R9, R9, 0x800fffff, R15, 0xf8, !PT ;  /* 0x800fffff09097812 */ /* 0x000fe400078ef80f */
[----:B------:R-:W-:Y:S01]  /*10a0*/  @!P2 LOP3.LUT R7, R6, 0x100000, RZ, 0xfc, !PT ;  /* 0x001000000607a812 */ /* 0x000fe200078efcff */
[----:B------:R-:W-:Y:S01]  /*10b0*/  @!P2 IMAD.MOV.U32 R6, RZ, RZ, RZ ;  /* 0x000000ffff06a224 */ /* 0x000fe200078e00ff */
[----:B------:R-:W-:-:S05]  /*10c0*/  @!P0 LOP3.LUT R25, R13, 0x7ff00000, RZ, 0xc0, !PT ;  /* 0x7ff000000d198812 */ /* 0x000fca00078ec0ff */
[----:B------:R-:W-:Y:S02]  /*10d0*/  @!P2 DFMA R8, R8, 2, -R6 ;  /* 0x400000000808a82b */ /* 0x000fe40000000806 */
[----:B0-----:R-:W-:-:S08]  /*10e0*/  DFMA R6, R26, -R12, 1 ;  /* 0x3ff000001a06742b */ /* 0x001fd0000000080c */
[----:B------:R-:W-:Y:S01]  /*10f0*/  DFMA R6, R6, R6, R6 ;  /* 0x000000060606722b */ /* 0x000fe20000000006 */
[----:B------:R-:W-:-:S07]  /*1100*/  @!P2 LOP3.LUT R24, R9, 0x7ff00000, RZ, 0xc0, !PT ;  /* 0x7ff000000918a812 */ /* 0x000fce00078ec0ff */
[----:B------:R-:W-:-:S08]  /*1110*/  DFMA R26, R26, R6, R26 ;  /* 0x000000061a1a722b */ /* 0x000fd0000000001a */
[----:B------:R-:W-:-:S08]  /*1120*/  DFMA R28, R26, -R12, 1 ;  /* 0x3ff000001a1c742b */ /* 0x000fd0000000080c */
[----:B------:R-:W-:-:S08]  /*1130*/  DFMA R28, R26, R28, R26 ;  /* 0x0000001c1a1c722b */ /* 0x000fd0000000001a */
[----:B------:R-:W-:-:S08]  /*1140*/  DMUL R26, R28, R8 ;  /* 0x000000081c1a7228 */ /* 0x000fd00000000000 */
[----:B------:R-:W-:-:S08]  /*1150*/  DFMA R6, R26, -R12, R8 ;  /* 0x8000000c1a06722b */ /* 0x000fd00000000008 */
[----:B------:R-:W-:Y:S01]  /*1160*/  DFMA R6, R28, R6, R26 ;  /* 0x000000061c06722b */ /* 0x000fe2000000001a */
[----:B------:R-:W-:-:S05]  /*1170*/  VIADD R26, R24, 0xffffffff ;  /* 0xffffffff181a7836 */ /* 0x000fca0000000000 */
[----:B------:R-:W-:Y:S01]  /*1180*/  ISETP.GT.U32.AND P0, PT, R26, 0x7feffffe, PT ;  /* 0x7feffffe1a00780c */ /* 0x000fe20003f04070 */
[----:B------:R-:W-:-:S05]  /*1190*/  VIADD R26, R25, 0xffffffff ;  /* 0xffffffff191a7836 */ /* 0x000fca0000000000 */
[----:B------:R-:W-:-:S13]  /*11a0*/  ISETP.GT.U32.OR P0, PT, R26, 0x7feffffe, P0 ;  /* 0x7feffffe1a00780c */ /* 0x000fda0000704470 */
[----:B------:R-:W-:Y:S05]  /*11b0*/  @P0 BRA `(.L_x_10) ;  /* 0x00000000006c0947 */ /* 0x000fea0003800000 */
[----:B------:R-:W-:-:S04]  /*11c0*/  LOP3.LUT R15, R11, 0x7ff00000, RZ, 0xc0, !PT ;  /* 0x7ff000000b0f7812 */ /* 0x000fc800078ec0ff */
[CC--:B------:R-:W-:Y:S02]  /*11d0*/  VIADDMNMX R14, R4.reuse, -R15.reuse, 0xb9600000, !PT ;  /* 0xb9600000040e7446 */ /* 0x0c0fe4000780090f */
[----:B------:R-:W-:Y:S02]  /*11e0*/  ISETP.GE.U32.AND P0, PT, R4, R15, PT ;  /* 0x0000000f0400720c */ /* 0x000fe40003f06070 */
[----:B------:R-:W-:Y:S02]  /*11f0*/  VIMNMX R14, PT, PT, R14, 0x46a00000, PT ;  /* 0x46a000000e0e7848 */ /* 0x000fe40003fe0100 */
[----:B------:R-:W-:-:S05]  /*1200*/  SEL R5, R5, 0x63400000, !P0 ;  /* 0x6340000005057807 */ /* 0x000fca0004000000 */
[----:B------:R-:W-:Y:S02]  /*1210*/  IMAD.IADD R5, R14, 0x1, -R5 ;  /* 0x000000010e057824 */ /* 0x000fe400078e0a05 */
[----:B------:R-:W-:Y:S02]  /*1220*/  IMAD.MOV.U32 R14, RZ, RZ, RZ ;  /* 0x000000ffff0e7224 */ /* 0x000fe400078e00ff */
[----:B------:R-:W-:-:S06]  /*1230*/  VIADD R15, R5, 0x7fe00000 ;  /* 0x7fe00000050f7836 */ /* 0x000fcc0000000000 */
[----:B------:R-:W-:-:S10]  /*1240*/  DMUL R26, R6, R14 ;  /* 0x0000000e061a7228 */ /* 0x000fd40000000000 */
[----:B------:R-:W-:-:S13]  /*1250*/  FSETP.GTU.AND P0, PT, |R27|, 1.469367938527859385e-39, PT ;  /* 0x001000001b00780b */ /* 0x000fda0003f0c200 */
[----:B------:R-:W-:Y:S05]  /*1260*/  @P0 BRA `(.L_x_11) ;  /* 0x0000000000940947 */ /* 0x000fea0003800000 */
[----:B------:R-:W-:Y:S01]  /*1270*/  DFMA R8, R6, -R12, R8 ;  /* 0x8000000c0608722b */ /* 0x000fe20000000008 */
[----:B------:R-:W-:-:S09]  /*1280*/  IMAD.MOV.U32 R14, RZ, RZ, RZ ;  /* 0x000000ffff0e7224 */ /* 0x000fd200078e00ff */
[C---:B------:R-:W-:Y:S02]  /*1290*/  FSETP.NEU.AND P0, PT, R9.reuse, RZ, PT ;  /* 0x000000ff0900720b */ /* 0x040fe40003f0d000 */
[----:B------:R-:W-:-:S04]  /*12a0*/  LOP3.LUT R10, R9, 0x80000000, R11, 0x48, !PT ;  /* 0x80000000090a7812 */ /* 0x000fc800078e480b */
[----:B------:R-:W-:-:S07]  /*12b0*/  LOP3.LUT R15, R10, R15, RZ, 0xfc, !PT ;  /* 0x0000000f0a0f7212 */ /* 0x000fce00078efcff */
[----:B------:R-:W-:Y:S05]  /*12c0*/  @!P0 BRA `(.L_x_11) ;  /* 0x00000000007c8947 */ /* 0x000fea0003800000 */
[C---:B------:R-:W-:Y:S01]  /*12d0*/  IADD3 R9, PT, PT, -R5.reuse, RZ, RZ ;  /* 0x000000ff05097210 */ /* 0x040fe20007ffe1ff */
[----:B------:R-:W-:Y:S01]  /*12e0*/  IMAD.MOV.U32 R8, RZ, RZ, RZ ;  /* 0x000000ffff087224 */ /* 0x000fe200078e00ff */
[----:B------:R-:W-:-:S05]  /*12f0*/  IADD3 R5, PT, PT, -R5, -0x43300000, RZ ;  /* 0xbcd0000005057810 */ /* 0x000fca0007ffe1ff */
[----:B------:R-:W-:Y:S02]  /*1300*/  DFMA R8, R26, -R8, R6 ;  /* 0x800000081a08722b */ /* 0x000fe40000000006 */
[----:B------:R-:W-:-:S08]  /*1310*/  DMUL.RP R6, R6, R14 ;  /* 0x0000000e06067228 */ /* 0x000fd00000008000 */
[----:B------:R-:W-:Y:S02]  /*1320*/  FSETP.NEU.AND P0, PT, |R9|, R5, PT ;  /* 0x000000050900720b */ /* 0x000fe40003f0d200 */
[----:B------:R-:W-:Y:S02]  /*1330*/  LOP3.LUT R5, R7, R10, RZ, 0x3c, !PT ;  /* 0x0000000a07057212 */ /* 0x000fe400078e3cff */
[----:B------:R-:W-:Y:S02]  /*1340*/  FSEL R26, R6, R26, !P0 ;  /* 0x0000001a061a7208 */ /* 0x000fe40004000000 */
[----:B------:R-:W-:Y:S01]  /*1350*/  FSEL R27, R5, R27, !P0 ;  /* 0x0000001b051b7208 */ /* 0x000fe20004000000 */
[----:B------:R-:W-:Y:S06]  /*1360*/  BRA `(.L_x_11) ;  /* 0x0000000000547947 */ /* 0x000fec0003800000 */
.L_x_10:
[----:B------:R-:W-:-:S14]  /*1370*/  DSETP.NAN.AND P0, PT, R14, R14, PT ;  /* 0x0000000e0e00722a */ /* 0x000fdc0003f08000 */
[----:B------:R-:W-:Y:S05]  /*1380*/  @P0 BRA `(.L_x_12) ;  /* 0x0000000000440947 */ /* 0x000fea0003800000 */
[----:B------:R-:W-:-:S14]  /*1390*/  DSETP.NAN.AND P0, PT, R10, R10, PT ;  /* 0x0000000a0a00722a */ /* 0x000fdc0003f08000 */
[----:B------:R-:W-:Y:S05]  /*13a0*/  @P0 BRA `(.L_x_13) ;  /* 0x0000000000300947 */ /* 0x000fea0003800000 */
[----:B------:R-:W-:Y:S01]  /*13b0*/  ISETP.NE.AND P0, PT, R24, R25, PT ;  /* 0x000000191800720c */ /* 0x000fe20003f05270 */
[----:B------:R-:W-:Y:S02]  /*13c0*/  IMAD.MOV.U32 R26, RZ, RZ, 0x0 ;  /* 0x00000000ff1a7424 */ /* 0x000fe400078e00ff */
[----:B------:R-:W-:-:S10]  /*13d0*/  IMAD.MOV.U32 R27, RZ, RZ, -0x80000 ;  /* 0xfff80000ff1b7424 */ /* 0x000fd400078e00ff */
[----:B------:R-:W-:Y:S05]  /*13e0*/  @!P0 BRA `(.L_x_11) ;  /* 0x0000000000348947 */ /* 0x000fea0003800000 */
[----:B------:R-:W-:Y:S02]  /*13f0*/  ISETP.NE.AND P0, PT, R24, 0x7ff00000, PT ;  /* 0x7ff000001800780c */ /* 0x000fe40003f05270 */
[----:B------:R-:W-:Y:S02]  /*1400*/  LOP3.LUT R27, R15, 0x80000000, R11, 0x48, !PT ;  /* 0x800000000f1b7812 */ /* 0x000fe400078e480b */
[----:B------:R-:W-:-:S13]  /*1410*/  ISETP.EQ.OR P0, PT, R25, RZ, !P0 ;  /* 0x000000ff1900720c */ /* 0x000fda0004702670 */
[----:B------:R-:W-:Y:S01]  /*1420*/  @P0 LOP3.LUT R4, R27, 0x7ff00000, RZ, 0xfc, !PT ;  /* 0x7ff000001b040812 */ /* 0x000fe200078efcff */
[----:B------:R-:W-:Y:S02]  /*1430*/  @!P0 IMAD.MOV.U32 R26, RZ, RZ, RZ ;  /* 0x000000ffff1a8224 */ /* 0x000fe400078e00ff */
[----:B------:R-:W-:Y:S02]  /*1440*/  @P0 IMAD.MOV.U32 R26, RZ, RZ, RZ ;  /* 0x000000ffff1a0224 */ /* 0x000fe400078e00ff */
[----:B------:R-:W-:Y:S01]  /*1450*/  @P0 IMAD.MOV.U32 R27, RZ, RZ, R4 ;  /* 0x000000ffff1b0224 */ /* 0x000fe200078e0004 */
[----:B------:R-:W-:Y:S06]  /*1460*/  BRA `(.L_x_11) ;  /* 0x0000000000147947 */ /* 0x000fec0003800000 */
.L_x_13:
[----:B------:R-:W-:Y:S01]  /*1470*/  LOP3.LUT R27, R11, 0x80000, RZ, 0xfc, !PT ;  /* 0x000800000b1b7812 */ /* 0x000fe200078efcff */
[----:B------:R-:W-:Y:S01]  /*1480*/  IMAD.MOV.U32 R26, RZ, RZ, R10 ;  /* 0x000000ffff1a7224 */ /* 0x000fe200078e000a */
[----:B------:R-:W-:Y:S06]  /*1490*/  BRA `(.L_x_11) ;  /* 0x0000000000087947 */ /* 0x000fec0003800000 */
.L_x_12:
[----:B------:R-:W-:Y:S01]  /*14a0*/  LOP3.LUT R27, R15, 0x80000, RZ, 0xfc, !PT ;  /* 0x000800000f1b7812 */ /* 0x000fe200078efcff */
[----:B------:R-:W-:-:S07]  /*14b0*/  IMAD.MOV.U32 R26, RZ, RZ, R14 ;  /* 0x000000ffff1a7224 */ /* 0x000fce00078e000e */
.L_x_11:
[----:B------:R-:W-:Y:S05]  /*14c0*/  BSYNC.RECONVERGENT B1 ;  /* 0x0000000000017941 */ /* 0x000fea0003800200 */
.L_x_9:
[----:B------:R-:W-:Y:S02]  /*14d0*/  IMAD.MOV.U32 R4, RZ, RZ, R2 ;  /* 0x000000ffff047224 */ /* 0x000fe400078e0002 */
[----:B------:R-:W-:-:S04]  /*14e0*/  IMAD.MOV.U32 R5, RZ, RZ, 0x0 ;  /* 0x00000000ff057424 */ /* 0x000fc800078e00ff */
[----:B------:R-:W-:Y:S05]  /*14f0*/  RET.REL.NODEC R4 `(_Z5azuisPdi) ;  /* 0xffffffe804c07950 */ /* 0x000fea0003c3ffff */
.L_x_14:
[----:B------:R-:W-:-:S00]  /*1500*/  BRA `(.L_x_14) ;  /* 0xfffffffc00fc7947 */ /* 0x000fc0000383ffff */
[----:B------:R-:W-:-:S00]  /*1510*/  NOP ;  /* 0x0000000000007918 */ /* 0x000fc00000000000 */
        /* <DEDUP_REMOVED lines=14> */
.L_x_30:


//--------------------- .text._Z9vermelhosPdi     --------------------------
	.section	.text._Z9vermelhosPdi,"ax",@progbits
	.align	128
        .global         _Z9vermelhosPdi
        .type           _Z9vermelhosPdi,@function
        .size           _Z9vermelhosPdi,(.L_x_31 - _Z9vermelhosPdi)
        .other          _Z9vermelhosPdi,@"STO_CUDA_ENTRY STV_DEFAULT"
_Z9vermelhosPdi:
.text._Z9vermelhosPdi:
        /* <DEDUP_REMOVED lines=28> */
[----:B------:R-:W-:-:S13]  /*01c0*/  ISETP.NE.U32.AND P0, PT, R2, 0x1, PT ;  /* 0x000000010200780c */ /* 0x000fda0003f05070 */
[----:B------:R-:W-:Y:S05]  /*01d0*/  @!P0 EXIT ;  /* 0x000000000000894d */ /* 0x000fea0003800000 */
        /* <DEDUP_REMOVED lines=40> */
[----:B0-----:R-:W-:Y:S05]  /*0460*/  CALL.REL.NOINC `($__internal_1_$__cuda_sm20_div_rn_f64_full) ;  /* 0x0000000800b87944 */ /* 0x001fea0003c00000 */
[----:B------:R-:W-:Y:S02]  /*0470*/  IMAD.MOV.U32 R4, RZ, RZ, R26 ;  /* 0x000000ffff047224 */ /* 0x000fe400078e001a */
[----:B------:R-:W-:-:S07]  /*0480*/  IMAD.MOV.U32 R5, RZ, RZ, R27 ;  /* 0x000000ffff057224 */ /* 0x000fce00078e001b */
.L_x_17:
[----:B------:R-:W-:Y:S05]  /*0490*/  BSYNC.RECONVERGENT B0 ;  /* 0x0000000000007941 */ /* 0x000fea0003800200 */
.L_x_16:
        /* <DEDUP_REMOVED lines=41> */
[----:B0-----:R-:W-:Y:S05]  /*0730*/  CALL.REL.NOINC `($__internal_1_$__cuda_sm20_div_rn_f64_full) ;  /* 0x0000000800047944 */ /* 0x001fea0003c00000 */
[----:B------:R-:W-:Y:S02]  /*0740*/  IMAD.MOV.U32 R2, RZ, RZ, R26 ;  /* 0x000000ffff027224 */ /* 0x000fe400078e001a */
[----:B------:R-:W-:-:S07]  /*0750*/  IMAD.MOV.U32 R3, RZ, RZ, R27 ;  /* 0x000000ffff037224 */ /* 0x000fce00078e001b */
.L_x_19:
[----:B------:R-:W-:Y:S05]  /*0760*/  BSYNC.RECONVERGENT B0 ;  /* 0x0000000000007941 */ /* 0x000fea0003800200 */
.L_x_18:
        /* <DEDUP_REMOVED lines=11> */
.L_x_15:
        /* <DEDUP_REMOVED lines=58> */
.L_x_21:
[----:B------:R-:W-:Y:S05]  /*0bc0*/  BSYNC.RECONVERGENT B0 ;  /* 0x0000000000007941 */ /* 0x000fea0003800200 */
.L_x_20:
        /* <DEDUP_REMOVED lines=42> */
[----:B------:R-:W-:Y:S01]  /*0e70*/  IMAD.MOV.U32 R2, RZ, RZ, R26 ;  /* 0x000000ffff027224 */ /* 0x000fe200078e001a */
[----:B------:R-:W-:-:S07]  /*0e80*/  MOV R3, R27 ;  /* 0x0000001b00037202 */ /* 0x000fce0000000f00 */
.L_x_23:
[----:B------:R-:W-:Y:S05]  /*0e90*/  BSYNC.RECONVERGENT B0 ;  /* 0x0000000000007941 */ /* 0x000fea0003800200 */
.L_x_22:
        /* <DEDUP_REMOVED lines=11> */
        .weak           $__internal_1_$__cuda_sm20_div_rn_f64_full
        .type           $__internal_1_$__cuda_sm20_div_rn_f64_full,@function
        .size           $__internal_1_$__cuda_sm20_div_rn_f64_full,(.L_x_31 - $__internal_1_$__cuda_sm20_div_rn_f64_full)
$__internal_1_$__cuda_sm20_div_rn_f64_full:
        /* <DEDUP_REMOVED lines=66> */
.L_x_25:
        /* <DEDUP_REMOVED lines=16> */
.L_x_28:
[----:B------:R-:W-:Y:S01]  /*1470*/  LOP3.LUT R27, R11, 0x80000, RZ, 0xfc, !PT ;  /* 0x000800000b1b7812 */ /* 0x000fe200078efcff */
[----:B------:R-:W-:Y:S01]  /*1480*/  IMAD.MOV.U32 R26, RZ, RZ, R10 ;  /* 0x000000ffff1a7224 */ /* 0x000fe200078e000a */
[----:B------:R-:W-:Y:S06]  /*1490*/  BRA `(.L_x_26) ;  /* 0x0000000000087947 */ /* 0x000fec0003800000 */
.L_x_27:
[----:B------:R-:W-:Y:S01]  /*14a0*/  LOP3.LUT R27, R15, 0x80000, RZ, 0xfc, !PT ;  /* 0x000800000f1b7812 */ /* 0x000fe200078efcff */
[----:B------:R-:W-:-:S07]  /*14b0*/  IMAD.MOV.U32 R26, RZ, RZ, R14 ;  /* 0x000000ffff1a7224 */ /* 0x000fce00078e000e */
.L_x_26:
[----:B------:R-:W-:Y:S05]  /*14c0*/  BSYNC.RECONVERGENT B1 ;  /* 0x0000000000017941 */ /* 0x000fea0003800200 */
.L_x_24:
[----:B------:R-:W-:Y:S02]  /*14d0*/  IMAD.MOV.U32 R4, RZ, RZ, R2 ;  /* 0x000000ffff047224 */ /* 0x000fe400078e0002 */
[----:B------:R-:W-:-:S04]  /*14e0*/  IMAD.MOV.U32 R5, RZ, RZ, 0x0 ;  /* 0x00000000ff057424 */ /* 0x000fc800078e00ff */
[----:B------:R-:W-:Y:S05]  /*14f0*/  RET.REL.NODEC R4 `(_Z9vermelhosPdi) ;  /* 0xffffffe804c07950 */ /* 0x000fea0003c3ffff */
.L_x_29:
        /* <DEDUP_REMOVED lines=16> */
.L_x_31:


//--------------------- .nv.shared.reserved.0     --------------------------
	.section	.nv.shared.reserved.0,"aw",@nobits
	.weak		__nv_reservedSMEM_offset_0_alias
	.size		__nv_reservedSMEM_offset_0_alias, 0, 64
	.other		__nv_reservedSMEM_offset_0_alias,@"STO_CUDA_RESERVED_SHARED STV_DEFAULT"
__nv_reservedSMEM_offset_0_alias:
	.zero		0
	.zero		64


//--------------------- .nv.constant0._Z5azuisPdi --------------------------
	.section	.nv.constant0._Z5azuisPdi,"a",@progbits
	.sectionflags	@""
	.align	4
.nv.constant0._Z5azuisPdi:
	.zero		908


//--------------------- .nv.constant0._Z9vermelhosPdi --------------------------
	.section	.nv.constant0._Z9vermelhosPdi,"a",@progbits
	.sectionflags	@""
	.align	4
.nv.constant0._Z9vermelhosPdi:
	.zero		908


//--------------------- SYMBOLS --------------------------

	.type		.nv.reservedSmem.offset0,@object
	.size		.nv.reservedSmem.offset0,0x4
